//
// Generated by NVIDIA NVVM Compiler
//
// Compiler Build ID: CL-36424714
// Cuda compilation tools, release 13.0, V13.0.88
// Based on NVVM 20.0.0
//

.version 9.0
.target sm_100
.address_size 64

	// .globl	_Z3addPfS_S_

.visible .entry _Z3addPfS_S_(
	.param .u64 .ptr .align 1 _Z3addPfS_S__param_0,
	.param .u64 .ptr .align 1 _Z3addPfS_S__param_1,
	.param .u64 .ptr .align 1 _Z3addPfS_S__param_2
)
{
	.reg .b32 	%r<5>;
	.reg .b32 	%f<4>;
	.reg .b64 	%rd<11>;

	ld.param.u64 	%rd1, [_Z3addPfS_S__param_0];
	ld.param.u64 	%rd2, [_Z3addPfS_S__param_1];
	ld.param.u64 	%rd3, [_Z3addPfS_S__param_2];
	cvta.to.global.u64 	%rd4, %rd3;
	cvta.to.global.u64 	%rd5, %rd2;
	cvta.to.global.u64 	%rd6, %rd1;
	mov.u32 	%r1, %tid.x;
	mov.u32 	%r2, %ntid.x;
	mov.u32 	%r3, %ctaid.x;
	mad.lo.s32 	%r4, %r2, %r3, %r1;
	mul.wide.s32 	%rd7, %r4, 4;
	add.s64 	%rd8, %rd6, %rd7;
	ld.global.f32 	%f1, [%rd8];
	add.s64 	%rd9, %rd5, %rd7;
	ld.global.f32 	%f2, [%rd9];
	add.f32 	%f3, %f1, %f2;
	add.s64 	%rd10, %rd4, %rd7;
	st.global.f32 	[%rd10], %f3;
	ret;

}
	// .globl	_Z4add1PfS_S_
.visible .entry _Z4add1PfS_S_(
	.param .u64 .ptr .align 1 _Z4add1PfS_S__param_0,
	.param .u64 .ptr .align 1 _Z4add1PfS_S__param_1,
	.param .u64 .ptr .align 1 _Z4add1PfS_S__param_2
)
{
	.reg .b32 	%r<6>;
	.reg .b32 	%f<4>;
	.reg .b64 	%rd<11>;

	ld.param.u64 	%rd1, [_Z4add1PfS_S__param_0];
	ld.param.u64 	%rd2, [_Z4add1PfS_S__param_1];
	ld.param.u64 	%rd3, [_Z4add1PfS_S__param_2];
	cvta.to.global.u64 	%rd4, %rd3;
	cvta.to.global.u64 	%rd5, %rd2;
	cvta.to.global.u64 	%rd6, %rd1;
	mov.u32 	%r1, %tid.x;
	mov.u32 	%r2, %ntid.x;
	mov.u32 	%r3, %ctaid.x;
	mad.lo.s32 	%r4, %r2, %r3, %r1;
	add.s32 	%r5, %r4, 1;
	mul.wide.s32 	%rd7, %r5, 4;
	add.s64 	%rd8, %rd6, %rd7;
	ld.global.f32 	%f1, [%rd8];
	add.s64 	%rd9, %rd5, %rd7;
	ld.global.f32 	%f2, [%rd9];
	add.f32 	%f3, %f1, %f2;
	add.s64 	%rd10, %rd4, %rd7;
	st.global.f32 	[%rd10], %f3;
	ret;

}
	// .globl	_Z4add2PfS_S_
.visible .entry _Z4add2PfS_S_(
	.param .u64 .ptr .align 1 _Z4add2PfS_S__param_0,
	.param .u64 .ptr .align 1 _Z4add2PfS_S__param_1,
	.param .u64 .ptr .align 1 _Z4add2PfS_S__param_2
)
{
	.reg .b32 	%r<6>;
	.reg .b32 	%f<4>;
	.reg .b64 	%rd<11>;

	ld.param.u64 	%rd1, [_Z4add2PfS_S__param_0];
	ld.param.u64 	%rd2, [_Z4add2PfS_S__param_1];
	ld.param.u64 	%rd3, [_Z4add2PfS_S__param_2];
	cvta.to.global.u64 	%rd4, %rd3;
	cvta.to.global.u64 	%rd5, %rd2;
	cvta.to.global.u64 	%rd6, %rd1;
	mov.u32 	%r1, %tid.x;
	xor.b32  	%r2, %r1, 1;
	mov.u32 	%r3, %ntid.x;
	mov.u32 	%r4, %ctaid.x;
	mad.lo.s32 	%r5, %r3, %r4, %r2;
	mul.wide.s32 	%rd7, %r5, 4;
	add.s64 	%rd8, %rd6, %rd7;
	ld.global.f32 	%f1, [%rd8];
	add.s64 	%rd9, %rd5, %rd7;
	ld.global.f32 	%f2, [%rd9];
	add.f32 	%f3, %f1, %f2;
	add.s64 	%rd10, %rd4, %rd7;
	st.global.f32 	[%rd10], %f3;
	ret;

}
	// .globl	_Z4add3PfS_S_
.visible .entry _Z4add3PfS_S_(
	.param .u64 .ptr .align 1 _Z4add3PfS_S__param_0,
	.param .u64 .ptr .align 1 _Z4add3PfS_S__param_1,
	.param .u64 .ptr .align 1 _Z4add3PfS_S__param_2
)
{
	.reg .b32 	%r<6>;
	.reg .b32 	%f<4>;
	.reg .b64 	%rd<11>;

	ld.param.u64 	%rd1, [_Z4add3PfS_S__param_0];
	ld.param.u64 	%rd2, [_Z4add3PfS_S__param_1];
	ld.param.u64 	%rd3, [_Z4add3PfS_S__param_2];
	cvta.to.global.u64 	%rd4, %rd3;
	cvta.to.global.u64 	%rd5, %rd2;
	cvta.to.global.u64 	%rd6, %rd1;
	mov.u32 	%r1, %tid.x;
	mov.u32 	%r2, %ntid.x;
	mov.u32 	%r3, %ctaid.x;
	mad.lo.s32 	%r4, %r2, %r3, %r1;
	shr.u32 	%r5, %r4, 5;
	mul.wide.u32 	%rd7, %r5, 4;
	add.s64 	%rd8, %rd6, %rd7;
	ld.global.f32 	%f1, [%rd8];
	add.s64 	%rd9, %rd5, %rd7;
	ld.global.f32 	%f2, [%rd9];
	add.f32 	%f3, %f1, %f2;
	add.s64 	%rd10, %rd4, %rd7;
	st.global.f32 	[%rd10], %f3;
	ret;

}
	// .globl	_Z4add4PfS_S_
.visible .entry _Z4add4PfS_S_(
	.param .u64 .ptr .align 1 _Z4add4PfS_S__param_0,
	.param .u64 .ptr .align 1 _Z4add4PfS_S__param_1,
	.param .u64 .ptr .align 1 _Z4add4PfS_S__param_2
)
{
	.reg .b32 	%r<6>;
	.reg .b32 	%f<4>;
	.reg .b64 	%rd<11>;

	ld.param.u64 	%rd1, [_Z4add4PfS_S__param_0];
	ld.param.u64 	%rd2, [_Z4add4PfS_S__param_1];
	ld.param.u64 	%rd3, [_Z4add4PfS_S__param_2];
	cvta.to.global.u64 	%rd4, %rd3;
	cvta.to.global.u64 	%rd5, %rd2;
	cvta.to.global.u64 	%rd6, %rd1;
	mov.u32 	%r1, %tid.x;
	mov.u32 	%r2, %ntid.x;
	mov.u32 	%r3, %ctaid.x;
	mad.lo.s32 	%r4, %r2, %r3, %r1;
	shl.b32 	%r5, %r4, 2;
	mul.wide.s32 	%rd7, %r5, 4;
	add.s64 	%rd8, %rd6, %rd7;
	ld.global.f32 	%f1, [%rd8];
	add.s64 	%rd9, %rd5, %rd7;
	ld.global.f32 	%f2, [%rd9];
	add.f32 	%f3, %f1, %f2;
	add.s64 	%rd10, %rd4, %rd7;
	st.global.f32 	[%rd10], %f3;
	ret;

}


// ===== COMPILED SASS (sm_100) =====

	.target	sm_100

	.elftype	@"ET_EXEC"


//--------------------- .note.nv.tkinfo           --------------------------
	.section	.note.nv.tkinfo,"",@"SHT_NOTE"
	.sectionflags	@"SHF_NOTE_NV_TKINFO"
	.tkinfo
        /*0018*/ 	.word	0x00000002
        /*0030*/ 	.string	""
        /*0030*/ 	.string	"ptxas"
        /*0030*/ 	.string	"Cuda compilation tools, release 13.0, V13.0.88"
        /*0030*/ 	.string	"Build cuda_13.0.r13.0/compiler.36424714_0"
        /*0030*/ 	.string	"-arch sm_100 -m 64 "



//--------------------- .note.nv.cuinfo           --------------------------
	.section	.note.nv.cuinfo,"",@"SHT_NOTE"
	.sectionflags	@"SHF_NOTE_NV_CUINFO"
        /*0018*/ 	.short	0x0002
        /*001a*/ 	.short	0x0064
        /*001c*/ 	.short	0x0082
	.zero		2


//--------------------- .nv.info                  --------------------------
	.section	.nv.info,"",@"SHT_CUDA_INFO"
	.align	4


	//----- nvinfo : EIATTR_REGCOUNT
	.align		4
        /*0000*/ 	.byte	0x04, 0x2f
        /*0002*/ 	.short	(.L_1 - .L_0)
	.align		4
.L_0:
        /*0004*/ 	.word	index@(_Z3addPfS_S_)
        /*0008*/ 	.word	0x0000000c


	//----- nvinfo : EIATTR_FRAME_SIZE
	.align		4
.L_1:
        /*000c*/ 	.byte	0x04, 0x11
        /*000e*/ 	.short	(.L_3 - .L_2)
	.align		4
.L_2:
        /*0010*/ 	.word	index@(_Z3addPfS_S_)
        /*0014*/ 	.word	0x00000000


	//----- nvinfo : EIATTR_REGCOUNT
	.align		4
.L_3:
        /*0018*/ 	.byte	0x04, 0x2f
        /*001a*/ 	.short	(.L_5 - .L_4)
	.align		4
.L_4:
        /*001c*/ 	.word	index@(_Z4add1PfS_S_)
        /*0020*/ 	.word	0x0000000c


	//----- nvinfo : EIATTR_FRAME_SIZE
	.align		4
.L_5:
        /*0024*/ 	.byte	0x04, 0x11
        /*0026*/ 	.short	(.L_7 - .L_6)
	.align		4
.L_6:
        /*0028*/ 	.word	index@(_Z4add1PfS_S_)
        /*002c*/ 	.word	0x00000000


	//----- nvinfo : EIATTR_REGCOUNT
	.align		4
.L_7:
        /*0030*/ 	.byte	0x04, 0x2f
        /*0032*/ 	.short	(.L_9 - .L_8)
	.align		4
.L_8:
        /*0034*/ 	.word	index@(_Z4add2PfS_S_)
        /*0038*/ 	.word	0x0000000c


	//----- nvinfo : EIATTR_FRAME_SIZE
	.align		4
.L_9:
        /*003c*/ 	.byte	0x04, 0x11
        /*003e*/ 	.short	(.L_11 - .L_10)
	.align		4
.L_10:
        /*0040*/ 	.word	index@(_Z4add2PfS_S_)
        /*0044*/ 	.word	0x00000000


	//----- nvinfo : EIATTR_REGCOUNT
	.align		4
.L_11:
        /*0048*/ 	.byte	0x04, 0x2f
        /*004a*/ 	.short	(.L_13 - .L_12)
	.align		4
.L_12:
        /*004c*/ 	.word	index@(_Z4add3PfS_S_)
        /*0050*/ 	.word	0x0000000c


	//----- nvinfo : EIATTR_FRAME_SIZE
	.align		4
.L_13:
        /*0054*/ 	.byte	0x04, 0x11
        /*0056*/ 	.short	(.L_15 - .L_14)
	.align		4
.L_14:
        /*0058*/ 	.word	index@(_Z4add3PfS_S_)
        /*005c*/ 	.word	0x00000000


	//----- nvinfo : EIATTR_REGCOUNT
	.align		4
.L_15:
        /*0060*/ 	.byte	0x04, 0x2f
        /*0062*/ 	.short	(.L_17 - .L_16)
	.align		4
.L_16:
        /*0064*/ 	.word	index@(_Z4add4PfS_S_)
        /*0068*/ 	.word	0x0000000c


	//----- nvinfo : EIATTR_FRAME_SIZE
	.align		4
.L_17:
        /*006c*/ 	.byte	0x04, 0x11
        /*006e*/ 	.short	(.L_19 - .L_18)
	.align		4
.L_18:
        /*0070*/ 	.word	index@(_Z4add4PfS_S_)
        /*0074*/ 	.word	0x00000000


	//----- nvinfo : EIATTR_MIN_STACK_SIZE
	.align		4
.L_19:
        /*0078*/ 	.byte	0x04, 0x12
        /*007a*/ 	.short	(.L_21 - .L_20)
	.align		4
.L_20:
        /*007c*/ 	.word	index@(_Z4add4PfS_S_)
        /*0080*/ 	.word	0x00000000


	//----- nvinfo : EIATTR_MIN_STACK_SIZE
	.align		4
.L_21:
        /*0084*/ 	.byte	0x04, 0x12
        /*0086*/ 	.short	(.L_23 - .L_22)
	.align		4
.L_22:
        /*0088*/ 	.word	index@(_Z4add3PfS_S_)
        /*008c*/ 	.word	0x00000000


	//----- nvinfo : EIATTR_MIN_STACK_SIZE
	.align		4
.L_23:
        /*0090*/ 	.byte	0x04, 0x12
        /*0092*/ 	.short	(.L_25 - .L_24)
	.align		4
.L_24:
        /*0094*/ 	.word	index@(_Z4add2PfS_S_)
        /*0098*/ 	.word	0x00000000


	//----- nvinfo : EIATTR_MIN_STACK_SIZE
	.align		4
.L_25:
        /*009c*/ 	.byte	0x04, 0x12
        /*009e*/ 	.short	(.L_27 - .L_26)
	.align		4
.L_26:
        /*00a0*/ 	.word	index@(_Z4add1PfS_S_)
        /*00a4*/ 	.word	0x00000000


	//----- nvinfo : EIATTR_MIN_STACK_SIZE
	.align		4
.L_27:
        /*00a8*/ 	.byte	0x04, 0x12
        /*00aa*/ 	.short	(.L_29 - .L_28)
	.align		4
.L_28:
        /*00ac*/ 	.word	index@(_Z3addPfS_S_)
        /*00b0*/ 	.word	0x00000000
.L_29:


//--------------------- .nv.compat                --------------------------
	.section	.nv.compat,"",@"SHT_CUDA_COMPAT_INFO"
	.align	4
        /*0000*/ 	.byte	0x02, 0x09, 0x00, 0x00, 0x02, 0x02, 0x01, 0x00, 0x02, 0x05, 0x05, 0x00, 0x03, 0x07, 0x01, 0x01
        /*0010*/ 	.byte	0x02, 0x03, 0x00, 0x00, 0x02, 0x06, 0x01, 0x00, 0x04, 0x0b, 0x08, 0x00, 0x09, 0x00, 0x00, 0x00
        /*0020*/ 	.byte	0x00, 0x00, 0x00, 0x00


//--------------------- .nv.info._Z4add4PfS_S_    --------------------------
	.section	.nv.info._Z4add4PfS_S_,"",@"SHT_CUDA_INFO"
	.sectionflags	@""
	.align	4


	//----- nvinfo : EIATTR_CUDA_API_VERSION
	.align		4
        /*0000*/ 	.byte	0x04, 0x37
        /*0002*/ 	.short	(.L_31 - .L_30)
.L_30:
        /*0004*/ 	.word	0x00000082


	//----- nvinfo : EIATTR_KPARAM_INFO
	.align		4
.L_31:
        /*0008*/ 	.byte	0x04, 0x17
        /*000a*/ 	.short	(.L_33 - .L_32)
.L_32:
        /*000c*/ 	.word	0x00000000
        /*0010*/ 	.short	0x0002
        /*0012*/ 	.short	0x0010
        /*0014*/ 	.byte	0x00, 0xf5, 0x21, 0x00


	//----- nvinfo : EIATTR_KPARAM_INFO
	.align		4
.L_33:
        /*0018*/ 	.byte	0x04, 0x17
        /*001a*/ 	.short	(.L_35 - .L_34)
.L_34:
        /*001c*/ 	.word	0x00000000
        /*0020*/ 	.short	0x0001
        /*0022*/ 	.short	0x0008
        /*0024*/ 	.byte	0x00, 0xf5, 0x21, 0x00


	//----- nvinfo : EIATTR_KPARAM_INFO
	.align		4
.L_35:
        /*0028*/ 	.byte	0x04, 0x17
        /*002a*/ 	.short	(.L_37 - .L_36)
.L_36:
        /*002c*/ 	.word	0x00000000
        /*0030*/ 	.short	0x0000
        /*0032*/ 	.short	0x0000
        /*0034*/ 	.byte	0x00, 0xf5, 0x21, 0x00


	//----- nvinfo : EIATTR_SPARSE_MMA_MASK
	.align		4
.L_37:
        /*0038*/ 	.byte	0x03, 0x50
        /*003a*/ 	.short	0x0000


	//----- nvinfo : EIATTR_MAXREG_COUNT
	.align		4
        /*003c*/ 	.byte	0x03, 0x1b
        /*003e*/ 	.short	0x00ff


	//----- nvinfo : EIATTR_MERCURY_ISA_VERSION
	.align		4
        /*0040*/ 	.byte	0x03, 0x5f
        /*0042*/ 	.short	0x0101


	//----- nvinfo : EIATTR_VRC_CTA_INIT_COUNT
	.align		4
        /*0044*/ 	.byte	0x02, 0x4a
	.zero		1
	.zero		1


	//----- nvinfo : EIATTR_EXIT_INSTR_OFFSETS
	.align		4
        /*0048*/ 	.byte	0x04, 0x1c
        /*004a*/ 	.short	(.L_39 - .L_38)


	//   ....[0]....
.L_38:
        /*004c*/ 	.word	0x00000110


	//----- nvinfo : EIATTR_CBANK_PARAM_SIZE
	.align		4
.L_39:
        /*0050*/ 	.byte	0x03, 0x19
        /*0052*/ 	.short	0x0018


	//----- nvinfo : EIATTR_PARAM_CBANK
	.align		4
        /*0054*/ 	.byte	0x04, 0x0a
        /*0056*/ 	.short	(.L_41 - .L_40)
	.align		4
.L_40:
        /*0058*/ 	.word	index@(.nv.constant0._Z4add4PfS_S_)
        /*005c*/ 	.short	0x0380
        /*005e*/ 	.short	0x0018


	//----- nvinfo : EIATTR_SW_WAR
	.align		4
.L_41:
        /*0060*/ 	.byte	0x04, 0x36
        /*0062*/ 	.short	(.L_43 - .L_42)
.L_42:
        /*0064*/ 	.word	0x00000008
.L_43:


//--------------------- .nv.info._Z4add3PfS_S_    --------------------------
	.section	.nv.info._Z4add3PfS_S_,"",@"SHT_CUDA_INFO"
	.sectionflags	@""
	.align	4


	//----- nvinfo : EIATTR_CUDA_API_VERSION
	.align		4
        /*0000*/ 	.byte	0x04, 0x37
        /*0002*/ 	.short	(.L_45 - .L_44)
.L_44:
        /*0004*/ 	.word	0x00000082


	//----- nvinfo : EIATTR_KPARAM_INFO
	.align		4
.L_45:
        /*0008*/ 	.byte	0x04, 0x17
        /*000a*/ 	.short	(.L_47 - .L_46)
.L_46:
        /*000c*/ 	.word	0x00000000
        /*0010*/ 	.short	0x0002
        /*0012*/ 	.short	0x0010
        /*0014*/ 	.byte	0x00, 0xf5, 0x21, 0x00


	//----- nvinfo : EIATTR_KPARAM_INFO
	.align		4
.L_47:
        /*0018*/ 	.byte	0x04, 0x17
        /*001a*/ 	.short	(.L_49 - .L_48)
.L_48:
        /*001c*/ 	.word	0x00000000
        /*0020*/ 	.short	0x0001
        /*0022*/ 	.short	0x0008
        /*0024*/ 	.byte	0x00, 0xf5, 0x21, 0x00


	//----- nvinfo : EIATTR_KPARAM_INFO
	.align		4
.L_49:
        /*0028*/ 	.byte	0x04, 0x17
        /*002a*/ 	.short	(.L_51 - .L_50)
.L_50:
        /*002c*/ 	.word	0x00000000
        /*0030*/ 	.short	0x0000
        /*0032*/ 	.short	0x0000
        /*0034*/ 	.byte	0x00, 0xf5, 0x21, 0x00


	//----- nvinfo : EIATTR_SPARSE_MMA_MASK
	.align		4
.L_51:
        /*0038*/ 	.byte	0x03, 0x50
        /*003a*/ 	.short	0x0000


	//----- nvinfo : EIATTR_MAXREG_COUNT
	.align		4
        /*003c*/ 	.byte	0x03, 0x1b
        /*003e*/ 	.short	0x00ff


	//----- nvinfo : EIATTR_MERCURY_ISA_VERSION
	.align		4
        /*0040*/ 	.byte	0x03, 0x5f
        /*0042*/ 	.short	0x0101


	//----- nvinfo : EIATTR_VRC_CTA_INIT_COUNT
	.align		4
        /*0044*/ 	.byte	0x02, 0x4a
	.zero		1
	.zero		1


	//----- nvinfo : EIATTR_EXIT_INSTR_OFFSETS
	.align		4
        /*0048*/ 	.byte	0x04, 0x1c
        /*004a*/ 	.short	(.L_53 - .L_52)


	//   ....[0]....
.L_52:
        /*004c*/ 	.word	0x00000110


	//----- nvinfo : EIATTR_CBANK_PARAM_SIZE
	.align		4
.L_53:
        /*0050*/ 	.byte	0x03, 0x19
        /*0052*/ 	.short	0x0018


	//----- nvinfo : EIATTR_PARAM_CBANK
	.align		4
        /*0054*/ 	.byte	0x04, 0x0a
        /*0056*/ 	.short	(.L_55 - .L_54)
	.align		4
.L_54:
        /*0058*/ 	.word	index@(.nv.constant0._Z4add3PfS_S_)
        /*005c*/ 	.short	0x0380
        /*005e*/ 	.short	0x0018


	//----- nvinfo : EIATTR_SW_WAR
	.align		4
.L_55:
        /*0060*/ 	.byte	0x04, 0x36
        /*0062*/ 	.short	(.L_57 - .L_56)
.L_56:
        /*0064*/ 	.word	0x00000008
.L_57:


//--------------------- .nv.info._Z4add2PfS_S_    --------------------------
	.section	.nv.info._Z4add2PfS_S_,"",@"SHT_CUDA_INFO"
	.sectionflags	@""
	.align	4


	//----- nvinfo : EIATTR_CUDA_API_VERSION
	.align		4
        /*0000*/ 	.byte	0x04, 0x37
        /*0002*/ 	.short	(.L_59 - .L_58)
.L_58:
        /*0004*/ 	.word	0x00000082


	//----- nvinfo : EIATTR_KPARAM_INFO
	.align		4
.L_59:
        /*0008*/ 	.byte	0x04, 0x17
        /*000a*/ 	.short	(.L_61 - .L_60)
.L_60:
        /*000c*/ 	.word	0x00000000
        /*0010*/ 	.short	0x0002
        /*0012*/ 	.short	0x0010
        /*0014*/ 	.byte	0x00, 0xf5, 0x21, 0x00


	//----- nvinfo : EIATTR_KPARAM_INFO
	.align		4
.L_61:
        /*0018*/ 	.byte	0x04, 0x17
        /*001a*/ 	.short	(.L_63 - .L_62)
.L_62:
        /*001c*/ 	.word	0x00000000
        /*0020*/ 	.short	0x0001
        /*0022*/ 	.short	0x0008
        /*0024*/ 	.byte	0x00, 0xf5, 0x21, 0x00


	//----- nvinfo : EIATTR_KPARAM_INFO
	.align		4
.L_63:
        /*0028*/ 	.byte	0x04, 0x17
        /*002a*/ 	.short	(.L_65 - .L_64)
.L_64:
        /*002c*/ 	.word	0x00000000
        /*0030*/ 	.short	0x0000
        /*0032*/ 	.short	0x0000
        /*0034*/ 	.byte	0x00, 0xf5, 0x21, 0x00


	//----- nvinfo : EIATTR_SPARSE_MMA_MASK
	.align		4
.L_65:
        /*0038*/ 	.byte	0x03, 0x50
        /*003a*/ 	.short	0x0000


	//----- nvinfo : EIATTR_MAXREG_COUNT
	.align		4
        /*003c*/ 	.byte	0x03, 0x1b
        /*003e*/ 	.short	0x00ff


	//----- nvinfo : EIATTR_MERCURY_ISA_VERSION
	.align		4
        /*0040*/ 	.byte	0x03, 0x5f
        /*0042*/ 	.short	0x0101


	//----- nvinfo : EIATTR_VRC_CTA_INIT_COUNT
	.align		4
        /*0044*/ 	.byte	0x02, 0x4a
	.zero		1
	.zero		1


	//----- nvinfo : EIATTR_EXIT_INSTR_OFFSETS
	.align		4
        /*0048*/ 	.byte	0x04, 0x1c
        /*004a*/ 	.short	(.L_67 - .L_66)


	//   ....[0]....
.L_66:
        /*004c*/ 	.word	0x00000110


	//----- nvinfo : EIATTR_CBANK_PARAM_SIZE
	.align		4
.L_67:
        /*0050*/ 	.byte	0x03, 0x19
        /*0052*/ 	.short	0x0018


	//----- nvinfo : EIATTR_PARAM_CBANK
	.align		4
        /*0054*/ 	.byte	0x04, 0x0a
        /*0056*/ 	.short	(.L_69 - .L_68)
	.align		4
.L_68:
        /*0058*/ 	.word	index@(.nv.constant0._Z4add2PfS_S_)
        /*005c*/ 	.short	0x0380
        /*005e*/ 	.short	0x0018


	//----- nvinfo : EIATTR_SW_WAR
	.align		4
.L_69:
        /*0060*/ 	.byte	0x04, 0x36
        /*0062*/ 	.short	(.L_71 - .L_70)
.L_70:
        /*0064*/ 	.word	0x00000008
.L_71:


//--------------------- .nv.info._Z4add1PfS_S_    --------------------------
	.section	.nv.info._Z4add1PfS_S_,"",@"SHT_CUDA_INFO"
	.sectionflags	@""
	.align	4


	//----- nvinfo : EIATTR_CUDA_API_VERSION
	.align		4
        /*0000*/ 	.byte	0x04, 0x37
        /*0002*/ 	.short	(.L_73 - .L_72)
.L_72:
        /*0004*/ 	.word	0x00000082


	//----- nvinfo : EIATTR_KPARAM_INFO
	.align		4
.L_73:
        /*0008*/ 	.byte	0x04, 0x17
        /*000a*/ 	.short	(.L_75 - .L_74)
.L_74:
        /*000c*/ 	.word	0x00000000
        /*0010*/ 	.short	0x0002
        /*0012*/ 	.short	0x0010
        /*0014*/ 	.byte	0x00, 0xf5, 0x21, 0x00


	//----- nvinfo : EIATTR_KPARAM_INFO
	.align		4
.L_75:
        /*0018*/ 	.byte	0x04, 0x17
        /*001a*/ 	.short	(.L_77 - .L_76)
.L_76:
        /*001c*/ 	.word	0x00000000
        /*0020*/ 	.short	0x0001
        /*0022*/ 	.short	0x0008
        /*0024*/ 	.byte	0x00, 0xf5, 0x21, 0x00


	//----- nvinfo : EIATTR_KPARAM_INFO
	.align		4
.L_77:
        /*0028*/ 	.byte	0x04, 0x17
        /*002a*/ 	.short	(.L_79 - .L_78)
.L_78:
        /*002c*/ 	.word	0x00000000
        /*0030*/ 	.short	0x0000
        /*0032*/ 	.short	0x0000
        /*0034*/ 	.byte	0x00, 0xf5, 0x21, 0x00


	//----- nvinfo : EIATTR_SPARSE_MMA_MASK
	.align		4
.L_79:
        /*0038*/ 	.byte	0x03, 0x50
        /*003a*/ 	.short	0x0000


	//----- nvinfo : EIATTR_MAXREG_COUNT
	.align		4
        /*003c*/ 	.byte	0x03, 0x1b
        /*003e*/ 	.short	0x00ff


	//----- nvinfo : EIATTR_MERCURY_ISA_VERSION
	.align		4
        /*0040*/ 	.byte	0x03, 0x5f
        /*0042*/ 	.short	0x0101


	//----- nvinfo : EIATTR_VRC_CTA_INIT_COUNT
	.align		4
        /*0044*/ 	.byte	0x02, 0x4a
	.zero		1
	.zero		1


	//----- nvinfo : EIATTR_EXIT_INSTR_OFFSETS
	.align		4
        /*0048*/ 	.byte	0x04, 0x1c
        /*004a*/ 	.short	(.L_81 - .L_80)


	//   ....[0]....
.L_80:
        /*004c*/ 	.word	0x00000110


	//----- nvinfo : EIATTR_CBANK_PARAM_SIZE
	.align		4
.L_81:
        /*0050*/ 	.byte	0x03, 0x19
        /*0052*/ 	.short	0x0018


	//----- nvinfo : EIATTR_PARAM_CBANK
	.align		4
        /*0054*/ 	.byte	0x04, 0x0a
        /*0056*/ 	.short	(.L_83 - .L_82)
	.align		4
.L_82:
        /*0058*/ 	.word	index@(.nv.constant0._Z4add1PfS_S_)
        /*005c*/ 	.short	0x0380
        /*005e*/ 	.short	0x0018


	//----- nvinfo : EIATTR_SW_WAR
	.align		4
.L_83:
        /*0060*/ 	.byte	0x04, 0x36
        /*0062*/ 	.short	(.L_85 - .L_84)
.L_84:
        /*0064*/ 	.word	0x00000008
.L_85:


//--------------------- .nv.info._Z3addPfS_S_     --------------------------
	.section	.nv.info._Z3addPfS_S_,"",@"SHT_CUDA_INFO"
	.sectionflags	@""
	.align	4


	//----- nvinfo : EIATTR_CUDA_API_VERSION
	.align		4
        /*0000*/ 	.byte	0x04, 0x37
        /*0002*/ 	.short	(.L_87 - .L_86)
.L_86:
        /*0004*/ 	.word	0x00000082


	//----- nvinfo : EIATTR_KPARAM_INFO
	.align		4
.L_87:
        /*0008*/ 	.byte	0x04, 0x17
        /*000a*/ 	.short	(.L_89 - .L_88)
.L_88:
        /*000c*/ 	.word	0x00000000
        /*0010*/ 	.short	0x0002
        /*0012*/ 	.short	0x0010
        /*0014*/ 	.byte	0x00, 0xf5, 0x21, 0x00


	//----- nvinfo : EIATTR_KPARAM_INFO
	.align		4
.L_89:
        /*0018*/ 	.byte	0x04, 0x17
        /*001a*/ 	.short	(.L_91 - .L_90)
.L_90:
        /*001c*/ 	.word	0x00000000
        /*0020*/ 	.short	0x0001
        /*0022*/ 	.short	0x0008
        /*0024*/ 	.byte	0x00, 0xf5, 0x21, 0x00


	//----- nvinfo : EIATTR_KPARAM_INFO
	.align		4
.L_91:
        /*0028*/ 	.byte	0x04, 0x17
        /*002a*/ 	.short	(.L_93 - .L_92)
.L_92:
        /*002c*/ 	.word	0x00000000
        /*0030*/ 	.short	0x0000
        /*0032*/ 	.short	0x0000
        /*0034*/ 	.byte	0x00, 0xf5, 0x21, 0x00


	//----- nvinfo : EIATTR_SPARSE_MMA_MASK
	.align		4
.L_93:
        /*0038*/ 	.byte	0x03, 0x50
        /*003a*/ 	.short	0x0000


	//----- nvinfo : EIATTR_MAXREG_COUNT
	.align		4
        /*003c*/ 	.byte	0x03, 0x1b
        /*003e*/ 	.short	0x00ff


	//----- nvinfo : EIATTR_MERCURY_ISA_VERSION
	.align		4
        /*0040*/ 	.byte	0x03, 0x5f
        /*0042*/ 	.short	0x0101


	//----- nvinfo : EIATTR_VRC_CTA_INIT_COUNT
	.align		4
        /*0044*/ 	.byte	0x02, 0x4a
	.zero		1
	.zero		1


	//----- nvinfo : EIATTR_EXIT_INSTR_OFFSETS
	.align		4
        /*0048*/ 	.byte	0x04, 0x1c
        /*004a*/ 	.short	(.L_95 - .L_94)


	//   ....[0]....
.L_94:
        /*004c*/ 	.word	0x00000100


	//----- nvinfo : EIATTR_CBANK_PARAM_SIZE
	.align		4
.L_95:
        /*0050*/ 	.byte	0x03, 0x19
        /*0052*/ 	.short	0x0018


	//----- nvinfo : EIATTR_PARAM_CBANK
	.align		4
        /*0054*/ 	.byte	0x04, 0x0a
        /*0056*/ 	.short	(.L_97 - .L_96)
	.align		4
.L_96:
        /*0058*/ 	.word	index@(.nv.constant0._Z3addPfS_S_)
        /*005c*/ 	.short	0x0380
        /*005e*/ 	.short	0x0018


	//----- nvinfo : EIATTR_SW_WAR
	.align		4
.L_97:
        /*0060*/ 	.byte	0x04, 0x36
        /*0062*/ 	.short	(.L_99 - .L_98)
.L_98:
        /*0064*/ 	.word	0x00000008
.L_99:


//--------------------- .nv.callgraph             --------------------------
	.section	.nv.callgraph,"",@"SHT_CUDA_CALLGRAPH"
	.align	4
	.sectionentsize	8
	.align		4
        /*0000*/ 	.word	0x00000000
	.align		4
        /*0004*/ 	.word	0xffffffff
	.align		4
        /*0008*/ 	.word	0x00000000
	.align		4
        /*000c*/ 	.word	0xfffffffe
	.align		4
        /*0010*/ 	.word	0x00000000
	.align		4
        /*0014*/ 	.word	0xfffffffd
	.align		4
        /*0018*/ 	.word	0x00000000
	.align		4
        /*001c*/ 	.word	0xfffffffc


//--------------------- .text._Z4add4PfS_S_       --------------------------
	.section	.text._Z4add4PfS_S_,"ax",@progbits
	.align	128
        .global         _Z4add4PfS_S_
        .type           _Z4add4PfS_S_,@function
        .size           _Z4add4PfS_S_,(.L_x_5 - _Z4add4PfS_S_)
        .other          _Z4add4PfS_S_,@"STO_CUDA_ENTRY STV_DEFAULT"
_Z4add4PfS_S_:
.text._Z4add4PfS_S_:
[----:B------:R-:W-:Y:S01]  /*0000*/  LDC R1, c[0x0][0x37c] ;  /* 0x0000df00ff017b82 */ /* 0x000fe20000000800 */
[----:B------:R-:W0:Y:S01]  /*0010*/  S2R R0, SR_TID.X ;  /* 0x0000000000007919 */ /* 0x000e220000002100 */
[----:B------:R-:W0:Y:S06]  /*0020*/  LDCU UR6, c[0x0][0x360] ;  /* 0x00006c00ff0677ac */ /* 0x000e2c0008000800 */
[----:B------:R-:W1:Y:S01]  /*0030*/  LDC.64 R2, c[0x0][0x380] ;  /* 0x0000e000ff027b82 */ /* 0x000e620000000a00 */
[----:B------:R-:W0:Y:S01]  /*0040*/  S2R R7, SR_CTAID.X ;  /* 0x0000000000077919 */ /* 0x000e220000002500 */
[----:B------:R-:W2:Y:S06]  /*0050*/  LDCU.64 UR4, c[0x0][0x358] ;  /* 0x00006b00ff0477ac */ /* 0x000eac0008000a00 */
[----:B------:R-:W3:Y:S01]  /*0060*/  LDC.64 R4, c[0x0][0x388] ;  /* 0x0000e200ff047b82 */ /* 0x000ee20000000a00 */
[----:B0-----:R-:W-:-:S07]  /*0070*/  IMAD R0, R7, UR6, R0 ;  /* 0x0000000607007c24 */ /* 0x001fce000f8e0200 */
[----:B------:R-:W0:Y:S01]  /*0080*/  LDC.64 R6, c[0x0][0x390] ;  /* 0x0000e400ff067b82 */ /* 0x000e220000000a00 */
[----:B------:R-:W-:-:S05]  /*0090*/  SHF.L.U32 R9, R0, 0x2, RZ ;  /* 0x0000000200097819 */ /* 0x000fca00000006ff */
[----:B-1----:R-:W-:-:S04]  /*00a0*/  IMAD.WIDE R2, R9, 0x4, R2 ;  /* 0x0000000409027825 */ /* 0x002fc800078e0202 */
[C---:B---3--:R-:W-:Y:S02]  /*00b0*/  IMAD.WIDE R4, R9.reuse, 0x4, R4 ;  /* 0x0000000409047825 */ /* 0x048fe400078e0204 */
[----:B--2---:R-:W2:Y:S04]  /*00c0*/  LDG.E R2, desc[UR4][R2.64] ;  /* 0x0000000402027981 */ /* 0x004ea8000c1e1900 */
[----:B------:R-:W2:Y:S01]  /*00d0*/  LDG.E R5, desc[UR4][R4.64] ;  /* 0x0000000404057981 */ /* 0x000ea2000c1e1900 */
[----:B0-----:R-:W-:-:S04]  /*00e0*/  IMAD.WIDE R6, R9, 0x4, R6 ;  /* 0x0000000409067825 */ /* 0x001fc800078e0206 */
[----:B--2---:R-:W-:-:S05]  /*00f0*/  FADD R9, R2, R5 ;  /* 0x0000000502097221 */ /* 0x004fca0000000000 */
[----:B------:R-:W-:Y:S01]  /*0100*/  STG.E desc[UR4][R6.64], R9 ;  /* 0x0000000906007986 */ /* 0x000fe2000c101904 */
[----:B------:R-:W-:Y:S05]  /*0110*/  EXIT ;  /* 0x000000000000794d */ /* 0x000fea0003800000 */
.L_x_0:
[----:B------:R-:W-:-:S00]  /*0120*/  BRA `(.L_x_0) ;  /* 0xfffffffc00fc7947 */ /* 0x000fc0000383ffff */
[----:B------:R-:W-:-:S00]  /*0130*/  NOP ;  /* 0x0000000000007918 */ /* 0x000fc00000000000 */
        /* <DEDUP_REMOVED lines=12> */
.L_x_5:


//--------------------- .text._Z4add3PfS_S_       --------------------------
	.section	.text._Z4add3PfS_S_,"ax",@progbits
	.align	128
        .global         _Z4add3PfS_S_
        .type           _Z4add3PfS_S_,@function
        .size           _Z4add3PfS_S_,(.L_x_6 - _Z4add3PfS_S_)
        .other          _Z4add3PfS_S_,@"STO_CUDA_ENTRY STV_DEFAULT"
_Z4add3PfS_S_:
.text._Z4add3PfS_S_:
        /* <DEDUP_REMOVED lines=9> */
[----:B------:R-:W-:-:S05]  /*0090*/  SHF.R.U32.HI R9, RZ, 0x5, R0 ;  /* 0x00000005ff097819 */ /* 0x000fca0000011600 */
[----:B-1----:R-:W-:-:S04]  /*00a0*/  IMAD.WIDE.U32 R2, R9, 0x4, R2 ;  /* 0x0000000409027825 */ /* 0x002fc800078e0002 */
[C---:B---3--:R-:W-:Y:S02]  /*00b0*/  IMAD.WIDE.U32 R4, R9.reuse, 0x4, R4 ;  /* 0x0000000409047825 */ /* 0x048fe400078e0004 */
[----:B--2---:R-:W2:Y:S04]  /*00c0*/  LDG.E R2, desc[UR4][R2.64] ;  /* 0x0000000402027981 */ /* 0x004ea8000c1e1900 */
[----:B------:R-:W2:Y:S01]  /*00d0*/  LDG.E R5, desc[UR4][R4.64] ;  /* 0x0000000404057981 */ /* 0x000ea2000c1e1900 */
[----:B0-----:R-:W-:-:S04]  /*00e0*/  IMAD.WIDE.U32 R6, R9, 0x4, R6 ;  /* 0x0000000409067825 */ /* 0x001fc800078e0006 */
[----:B--2---:R-:W-:-:S05]  /*00f0*/  FADD R9, R2, R5 ;  /* 0x0000000502097221 */ /* 0x004fca0000000000 */
[----:B------:R-:W-:Y:S01]  /*0100*/  STG.E desc[UR4][R6.64], R9 ;  /* 0x0000000906007986 */ /* 0x000fe2000c101904 */
[----:B------:R-:W-:Y:S05]  /*0110*/  EXIT ;  /* 0x000000000000794d */ /* 0x000fea0003800000 */
.L_x_1:
        /* <DEDUP_REMOVED lines=14> */
.L_x_6:


//--------------------- .text._Z4add2PfS_S_       --------------------------
	.section	.text._Z4add2PfS_S_,"ax",@progbits
	.align	128
        .global         _Z4add2PfS_S_
        .type           _Z4add2PfS_S_,@function
        .size           _Z4add2PfS_S_,(.L_x_7 - _Z4add2PfS_S_)
        .other          _Z4add2PfS_S_,@"STO_CUDA_ENTRY STV_DEFAULT"
_Z4add2PfS_S_:
.text._Z4add2PfS_S_:
[----:B------:R-:W-:Y:S01]  /*0000*/  LDC R1, c[0x0][0x37c] ;  /* 0x0000df00ff017b82 */ /* 0x000fe20000000800 */
[----:B------:R-:W0:Y:S07]  /*0010*/  S2R R0, SR_TID.X ;  /* 0x0000000000007919 */ /* 0x000e2e0000002100 */
[----:B------:R-:W1:Y:S01]  /*0020*/  LDC.64 R2, c[0x0][0x380] ;  /* 0x0000e000ff027b82 */ /* 0x000e620000000a00 */
[----:B------:R-:W2:Y:S01]  /*0030*/  LDCU UR6, c[0x0][0x360] ;  /* 0x00006c00ff0677ac */ /* 0x000ea20008000800 */
[----:B------:R-:W2:Y:S01]  /*0040*/  S2R R9, SR_CTAID.X ;  /* 0x0000000000097919 */ /* 0x000ea20000002500 */
[----:B------:R-:W3:Y:S05]  /*0050*/  LDCU.64 UR4, c[0x0][0x358] ;  /* 0x00006b00ff0477ac */ /* 0x000eea0008000a00 */
[----:B------:R-:W4:Y:S08]  /*0060*/  LDC.64 R4, c[0x0][0x388] ;  /* 0x0000e200ff047b82 */ /* 0x000f300000000a00 */
[----:B------:R-:W5:Y:S01]  /*0070*/  LDC.64 R6, c[0x0][0x390] ;  /* 0x0000e400ff067b82 */ /* 0x000f620000000a00 */
[----:B0-----:R-:W-:-:S05]  /*0080*/  LOP3.LUT R0, R0, 0x1, RZ, 0x3c, !PT ;  /* 0x0000000100007812 */ /* 0x001fca00078e3cff */
[----:B--2---:R-:W-:-:S04]  /*0090*/  IMAD R9, R9, UR6, R0 ;  /* 0x0000000609097c24 */ /* 0x004fc8000f8e0200 */
[----:B-1----:R-:W-:-:S04]  /*00a0*/  IMAD.WIDE R2, R9, 0x4, R2 ;  /* 0x0000000409027825 */ /* 0x002fc800078e0202 */
[C---:B----4-:R-:W-:Y:S02]  /*00b0*/  IMAD.WIDE R4, R9.reuse, 0x4, R4 ;  /* 0x0000000409047825 */ /* 0x050fe400078e0204 */
[----:B---3--:R-:W2:Y:S04]  /*00c0*/  LDG.E R2, desc[UR4][R2.64] ;  /* 0x0000000402027981 */ /* 0x008ea8000c1e1900 */
[----:B------:R-:W2:Y:S01]  /*00d0*/  LDG.E R5, desc[UR4][R4.64] ;  /* 0x0000000404057981 */ /* 0x000ea2000c1e1900 */
[----:B-----5:R-:W-:-:S04]  /*00e0*/  IMAD.WIDE R6, R9, 0x4, R6 ;  /* 0x0000000409067825 */ /* 0x020fc800078e0206 */
[----:B--2---:R-:W-:-:S05]  /*00f0*/  FADD R9, R2, R5 ;  /* 0x0000000502097221 */ /* 0x004fca0000000000 */
[----:B------:R-:W-:Y:S01]  /*0100*/  STG.E desc[UR4][R6.64], R9 ;  /* 0x0000000906007986 */ /* 0x000fe2000c101904 */
[----:B------:R-:W-:Y:S05]  /*0110*/  EXIT ;  /* 0x000000000000794d */ /* 0x000fea0003800000 */
.L_x_2:
        /* <DEDUP_REMOVED lines=14> */
.L_x_7:


//--------------------- .text._Z4add1PfS_S_       --------------------------
	.section	.text._Z4add1PfS_S_,"ax",@progbits
	.align	128
        .global         _Z4add1PfS_S_
        .type           _Z4add1PfS_S_,@function
        .size           _Z4add1PfS_S_,(.L_x_8 - _Z4add1PfS_S_)
        .other          _Z4add1PfS_S_,@"STO_CUDA_ENTRY STV_DEFAULT"
_Z4add1PfS_S_:
.text._Z4add1PfS_S_:
        /* <DEDUP_REMOVED lines=9> */
[----:B------:R-:W-:-:S05]  /*0090*/  IADD3 R9, PT, PT, R0, 0x1, RZ ;  /* 0x0000000100097810 */ /* 0x000fca0007ffe0ff */
        /* <DEDUP_REMOVED lines=8> */
.L_x_3:
        /* <DEDUP_REMOVED lines=14> */
.L_x_8:


//--------------------- .text._Z3addPfS_S_        --------------------------
	.section	.text._Z3addPfS_S_,"ax",@progbits
	.align	128
        .global         _Z3addPfS_S_
        .type           _Z3addPfS_S_,@function
        .size           _Z3addPfS_S_,(.L_x_9 - _Z3addPfS_S_)
        .other          _Z3addPfS_S_,@"STO_CUDA_ENTRY STV_DEFAULT"
_Z3addPfS_S_:
.text._Z3addPfS_S_:
[----:B------:R-:W-:Y:S01]  /*0000*/  LDC R1, c[0x0][0x37c] ;  /* 0x0000df00ff017b82 */ /* 0x000fe20000000800 */
[----:B------:R-:W0:Y:S07]  /*0010*/  S2R R9, SR_TID.X ;  /* 0x0000000000097919 */ /* 0x000e2e0000002100 */
[----:B------:R-:W1:Y:S01]  /*0020*/  LDC.64 R2, c[0x0][0x380] ;  /* 0x0000e000ff027b82 */ /* 0x000e620000000a00 */
[----:B------:R-:W0:Y:S01]  /*0030*/  LDCU UR6, c[0x0][0x360] ;  /* 0x00006c00ff0677ac */ /* 0x000e220008000800 */
[----:B------:R-:W0:Y:S01]  /*0040*/  S2R R0, SR_CTAID.X ;  /* 0x0000000000007919 */ /* 0x000e220000002500 */
[----:B------:R-:W2:Y:S05]  /*0050*/  LDCU.64 UR4, c[0x0][0x358] ;  /* 0x00006b00ff0477ac */ /* 0x000eaa0008000a00 */
[----:B------:R-:W3:Y:S08]  /*0060*/  LDC.64 R4, c[0x0][0x388] ;  /* 0x0000e200ff047b82 */ /* 0x000ef00000000a00 */
[----:B------:R-:W4:Y:S01]  /*0070*/  LDC.64 R6, c[0x0][0x390] ;  /* 0x0000e400ff067b82 */ /* 0x000f220000000a00 */
[----:B0-----:R-:W-:-:S04]  /*0080*/  IMAD R9, R0, UR6, R9 ;  /* 0x0000000600097c24 */ /* 0x001fc8000f8e0209 */
[----:B-1----:R-:W-:-:S04]  /*0090*/  IMAD.WIDE R2, R9, 0x4, R2 ;  /* 0x0000000409027825 */ /* 0x002fc800078e0202 */
[C---:B---3--:R-:W-:Y:S02]  /*00a0*/  IMAD.WIDE R4, R9.reuse, 0x4, R4 ;  /* 0x0000000409047825 */ /* 0x048fe400078e0204 */
[----:B--2---:R-:W2:Y:S04]  /*00b0*/  LDG.E R2, desc[UR4][R2.64] ;  /* 0x0000000402027981 */ /* 0x004ea8000c1e1900 */
[----:B------:R-:W2:Y:S01]  /*00c0*/  LDG.E R5, desc[UR4][R4.64] ;  /* 0x0000000404057981 */ /* 0x000ea2000c1e1900 */
[----:B----4-:R-:W-:-:S04]  /*00d0*/  IMAD.WIDE R6, R9, 0x4, R6 ;  /* 0x0000000409067825 */ /* 0x010fc800078e0206 */
[----:B--2---:R-:W-:-:S05]  /*00e0*/  FADD R9, R2, R5 ;  /* 0x0000000502097221 */ /* 0x004fca0000000000 */
[----:B------:R-:W-:Y:S01]  /*00f0*/  STG.E desc[UR4][R6.64], R9 ;  /* 0x0000000906007986 */ /* 0x000fe2000c101904 */
[----:B------:R-:W-:Y:S05]  /*0100*/  EXIT ;  /* 0x000000000000794d */ /* 0x000fea0003800000 */
.L_x_4:
        /* <DEDUP_REMOVED lines=15> */
.L_x_9:


//--------------------- .nv.shared.reserved.0     --------------------------
	.section	.nv.shared.reserved.0,"aw",@nobits
	.weak		__nv_reservedSMEM_offset_0_alias
	.size		__nv_reservedSMEM_offset_0_alias, 0, 64
	.other		__nv_reservedSMEM_offset_0_alias,@"STO_CUDA_RESERVED_SHARED STV_DEFAULT"
__nv_reservedSMEM_offset_0_alias:
	.zero		0
	.zero		64


//--------------------- .nv.constant0._Z4add4PfS_S_ --------------------------
	.section	.nv.constant0._Z4add4PfS_S_,"a",@progbits
	.sectionflags	@""
	.align	4
.nv.constant0._Z4add4PfS_S_:
	.zero		920


//--------------------- .nv.constant0._Z4add3PfS_S_ --------------------------
	.section	.nv.constant0._Z4add3PfS_S_,"a",@progbits
	.sectionflags	@""
	.align	4
.nv.constant0._Z4add3PfS_S_:
	.zero		920


//--------------------- .nv.constant0._Z4add2PfS_S_ --------------------------
	.section	.nv.constant0._Z4add2PfS_S_,"a",@progbits
	.sectionflags	@""
	.align	4
.nv.constant0._Z4add2PfS_S_:
	.zero		920


//--------------------- .nv.constant0._Z4add1PfS_S_ --------------------------
	.section	.nv.constant0._Z4add1PfS_S_,"a",@progbits
	.sectionflags	@""
	.align	4
.nv.constant0._Z4add1PfS_S_:
	.zero		920


//--------------------- .nv.constant0._Z3addPfS_S_ --------------------------
	.section	.nv.constant0._Z3addPfS_S_,"a",@progbits
	.sectionflags	@""
	.align	4
.nv.constant0._Z3addPfS_S_:
	.zero		920


//--------------------- SYMBOLS --------------------------

	.type		.nv.reservedSmem.offset0,@object
	.size		.nv.reservedSmem.offset0,0x4
